//
// Generated by NVIDIA NVVM Compiler
//
// Compiler Build ID: CL-36424714
// Cuda compilation tools, release 13.0, V13.0.88
// Based on NVVM 20.0.0
//

.version 9.0
.target sm_100
.address_size 64

	// .globl	_Z28simulate_generate_random_HNFPiiii

.visible .entry _Z28simulate_generate_random_HNFPiiii(
	.param .u64 .ptr .align 1 _Z28simulate_generate_random_HNFPiiii_param_0,
	.param .u32 _Z28simulate_generate_random_HNFPiiii_param_1,
	.param .u32 _Z28simulate_generate_random_HNFPiiii_param_2,
	.param .u32 _Z28simulate_generate_random_HNFPiiii_param_3
)
{
	.reg .pred 	%p<9>;
	.reg .b32 	%r<35>;
	.reg .b64 	%rd<41>;

	ld.param.u64 	%rd8, [_Z28simulate_generate_random_HNFPiiii_param_0];
	ld.param.u32 	%r14, [_Z28simulate_generate_random_HNFPiiii_param_1];
	ld.param.u32 	%r15, [_Z28simulate_generate_random_HNFPiiii_param_2];
	ld.param.u32 	%r16, [_Z28simulate_generate_random_HNFPiiii_param_3];
	mov.u32 	%r17, %ctaid.x;
	mov.u32 	%r18, %ntid.x;
	mov.u32 	%r19, %tid.x;
	mad.lo.s32 	%r1, %r17, %r18, %r19;
	setp.ge.s32 	%p1, %r1, %r16;
	@%p1 bra 	$L__BB0_11;
	cvta.to.global.u64 	%rd9, %rd8;
	mul.wide.s32 	%rd1, %r1, 65537;
	add.s64 	%rd2, %rd1, 123456789;
	mad.lo.s32 	%r20, %r15, %r14, -1;
	mov.b32 	%r21, 1;
	shl.b32 	%r22, %r21, %r20;
	add.s32 	%r2, %r22, 1;
	mul.lo.s32 	%r23, %r14, %r1;
	mul.wide.s32 	%rd10, %r23, 4;
	add.s64 	%rd3, %rd9, %rd10;
	st.global.u32 	[%rd3], %r2;
	setp.lt.s32 	%p2, %r14, 2;
	@%p2 bra 	$L__BB0_11;
	cvt.u64.u32 	%rd4, %r2;
	add.s32 	%r3, %r14, -1;
	add.s32 	%r25, %r14, -2;
	and.b32  	%r4, %r3, 3;
	setp.lt.u32 	%p3, %r25, 3;
	mov.b32 	%r34, 1;
	@%p3 bra 	$L__BB0_6;
	and.b32  	%r27, %r3, -4;
	neg.s32 	%r32, %r27;
	add.s64 	%rd40, %rd1, 123456793;
	mov.b32 	%r31, 0;
$L__BB0_4:
	.pragma "nounroll";
	add.s32 	%r28, %r31, 1;
	add.s64 	%rd11, %rd40, -3;
	xor.b64  	%rd12, %rd11, 25214903917;
	rem.u64 	%rd13, %rd12, %rd4;
	mul.wide.s32 	%rd14, %r28, 4;
	add.s64 	%rd15, %rd3, %rd14;
	st.global.u32 	[%rd15], %rd13;
	add.s64 	%rd16, %rd40, -2;
	xor.b64  	%rd17, %rd16, 25214903917;
	rem.u64 	%rd18, %rd17, %rd4;
	st.global.u32 	[%rd15+4], %rd18;
	add.s64 	%rd19, %rd40, -1;
	xor.b64  	%rd20, %rd19, 25214903917;
	rem.u64 	%rd21, %rd20, %rd4;
	st.global.u32 	[%rd15+8], %rd21;
	xor.b64  	%rd22, %rd40, 25214903917;
	rem.u64 	%rd23, %rd22, %rd4;
	st.global.u32 	[%rd15+12], %rd23;
	add.s32 	%r32, %r32, 4;
	add.s32 	%r31, %r31, 4;
	add.s64 	%rd40, %rd40, 4;
	setp.ne.s32 	%p4, %r32, 0;
	@%p4 bra 	$L__BB0_4;
	add.s32 	%r34, %r31, 1;
$L__BB0_6:
	setp.eq.s32 	%p5, %r4, 0;
	@%p5 bra 	$L__BB0_11;
	setp.eq.s32 	%p6, %r4, 1;
	@%p6 bra 	$L__BB0_9;
	cvt.u64.u32 	%rd24, %r34;
	add.s64 	%rd25, %rd2, %rd24;
	xor.b64  	%rd26, %rd25, 25214903917;
	rem.u64 	%rd27, %rd26, %rd4;
	mul.wide.s32 	%rd28, %r34, 4;
	add.s64 	%rd29, %rd3, %rd28;
	st.global.u32 	[%rd29], %rd27;
	add.s32 	%r29, %r34, 1;
	cvt.u64.u32 	%rd30, %r29;
	add.s64 	%rd31, %rd2, %rd30;
	xor.b64  	%rd32, %rd31, 25214903917;
	rem.u64 	%rd33, %rd32, %rd4;
	st.global.u32 	[%rd29+4], %rd33;
	add.s32 	%r34, %r34, 2;
$L__BB0_9:
	and.b32  	%r30, %r3, 1;
	setp.eq.b32 	%p7, %r30, 1;
	not.pred 	%p8, %p7;
	@%p8 bra 	$L__BB0_11;
	cvt.u64.u32 	%rd34, %r34;
	add.s64 	%rd35, %rd2, %rd34;
	xor.b64  	%rd36, %rd35, 25214903917;
	rem.u64 	%rd37, %rd36, %rd4;
	mul.wide.s32 	%rd38, %r34, 4;
	add.s64 	%rd39, %rd3, %rd38;
	st.global.u32 	[%rd39], %rd37;
$L__BB0_11:
	ret;

}


// ===== COMPILED SASS (sm_100) =====

	.target	sm_100

	.elftype	@"ET_EXEC"


//--------------------- .note.nv.tkinfo           --------------------------
	.section	.note.nv.tkinfo,"",@"SHT_NOTE"
	.sectionflags	@"SHF_NOTE_NV_TKINFO"
	.tkinfo
        /*0018*/ 	.word	0x00000002
        /*0030*/ 	.string	""
        /*0030*/ 	.string	"ptxas"
        /*0030*/ 	.string	"Cuda compilation tools, release 13.0, V13.0.88"
        /*0030*/ 	.string	"Build cuda_13.0.r13.0/compiler.36424714_0"
        /*0030*/ 	.string	"-arch sm_100 -m 64 "



//--------------------- .note.nv.cuinfo           --------------------------
	.section	.note.nv.cuinfo,"",@"SHT_NOTE"
	.sectionflags	@"SHF_NOTE_NV_CUINFO"
        /*0018*/ 	.short	0x0002
        /*001a*/ 	.short	0x0064
        /*001c*/ 	.short	0x0082
	.zero		2


//--------------------- .nv.info                  --------------------------
	.section	.nv.info,"",@"SHT_CUDA_INFO"
	.align	4


	//----- nvinfo : EIATTR_REGCOUNT
	.align		4
        /*0000*/ 	.byte	0x04, 0x2f
        /*0002*/ 	.short	(.L_1 - .L_0)
	.align		4
.L_0:
        /*0004*/ 	.word	index@(_Z28simulate_generate_random_HNFPiiii)
        /*0008*/ 	.word	0x0000001e


	//----- nvinfo : EIATTR_FRAME_SIZE
	.align		4
.L_1:
        /*000c*/ 	.byte	0x04, 0x11
        /*000e*/ 	.short	(.L_3 - .L_2)
	.align		4
.L_2:
        /*0010*/ 	.word	index@($__internal_0_$__cuda_sm20_rem_u64)
        /*0014*/ 	.word	0x00000000


	//----- nvinfo : EIATTR_FRAME_SIZE
	.align		4
.L_3:
        /*0018*/ 	.byte	0x04, 0x11
        /*001a*/ 	.short	(.L_5 - .L_4)
	.align		4
.L_4:
        /*001c*/ 	.word	index@(_Z28simulate_generate_random_HNFPiiii)
        /*0020*/ 	.word	0x00000000


	//----- nvinfo : EIATTR_MIN_STACK_SIZE
	.align		4
.L_5:
        /*0024*/ 	.byte	0x04, 0x12
        /*0026*/ 	.short	(.L_7 - .L_6)
	.align		4
.L_6:
        /*0028*/ 	.word	index@(_Z28simulate_generate_random_HNFPiiii)
        /*002c*/ 	.word	0x00000000
.L_7:


//--------------------- .nv.compat                --------------------------
	.section	.nv.compat,"",@"SHT_CUDA_COMPAT_INFO"
	.align	4
        /*0000*/ 	.byte	0x02, 0x09, 0x00, 0x00, 0x02, 0x02, 0x01, 0x00, 0x02, 0x05, 0x05, 0x00, 0x03, 0x07, 0x01, 0x01
        /*0010*/ 	.byte	0x02, 0x03, 0x00, 0x00, 0x02, 0x06, 0x01, 0x00, 0x04, 0x0b, 0x08, 0x00, 0x09, 0x00, 0x00, 0x00
        /*0020*/ 	.byte	0x00, 0x00, 0x00, 0x00


//--------------------- .nv.info._Z28simulate_generate_random_HNFPiiii --------------------------
	.section	.nv.info._Z28simulate_generate_random_HNFPiiii,"",@"SHT_CUDA_INFO"
	.sectionflags	@""
	.align	4


	//----- nvinfo : EIATTR_CUDA_API_VERSION
	.align		4
        /*0000*/ 	.byte	0x04, 0x37
        /*0002*/ 	.short	(.L_9 - .L_8)
.L_8:
        /*0004*/ 	.word	0x00000082


	//----- nvinfo : EIATTR_KPARAM_INFO
	.align		4
.L_9:
        /*0008*/ 	.byte	0x04, 0x17
        /*000a*/ 	.short	(.L_11 - .L_10)
.L_10:
        /*000c*/ 	.word	0x00000000
        /*0010*/ 	.short	0x0003
        /*0012*/ 	.short	0x0010
        /*0014*/ 	.byte	0x00, 0xf0, 0x11, 0x00


	//----- nvinfo : EIATTR_KPARAM_INFO
	.align		4
.L_11:
        /*0018*/ 	.byte	0x04, 0x17
        /*001a*/ 	.short	(.L_13 - .L_12)
.L_12:
        /*001c*/ 	.word	0x00000000
        /*0020*/ 	.short	0x0002
        /*0022*/ 	.short	0x000c
        /*0024*/ 	.byte	0x00, 0xf0, 0x11, 0x00


	//----- nvinfo : EIATTR_KPARAM_INFO
	.align		4
.L_13:
        /*0028*/ 	.byte	0x04, 0x17
        /*002a*/ 	.short	(.L_15 - .L_14)
.L_14:
        /*002c*/ 	.word	0x00000000
        /*0030*/ 	.short	0x0001
        /*0032*/ 	.short	0x0008
        /*0034*/ 	.byte	0x00, 0xf0, 0x11, 0x00


	//----- nvinfo : EIATTR_KPARAM_INFO
	.align		4
.L_15:
        /*0038*/ 	.byte	0x04, 0x17
        /*003a*/ 	.short	(.L_17 - .L_16)
.L_16:
        /*003c*/ 	.word	0x00000000
        /*0040*/ 	.short	0x0000
        /*0042*/ 	.short	0x0000
        /*0044*/ 	.byte	0x00, 0xf5, 0x21, 0x00


	//----- nvinfo : EIATTR_SPARSE_MMA_MASK
	.align		4
.L_17:
        /*0048*/ 	.byte	0x03, 0x50
        /*004a*/ 	.short	0x0000


	//----- nvinfo : EIATTR_MAXREG_COUNT
	.align		4
        /*004c*/ 	.byte	0x03, 0x1b
        /*004e*/ 	.short	0x00ff


	//----- nvinfo : EIATTR_MERCURY_ISA_VERSION
	.align		4
        /*0050*/ 	.byte	0x03, 0x5f
        /*0052*/ 	.short	0x0101


	//----- nvinfo : EIATTR_VRC_CTA_INIT_COUNT
	.align		4
        /*0054*/ 	.byte	0x02, 0x4a
	.zero		1
	.zero		1


	//----- nvinfo : EIATTR_EXIT_INSTR_OFFSETS
	.align		4
        /*0058*/ 	.byte	0x04, 0x1c
        /*005a*/ 	.short	(.L_19 - .L_18)


	//   ....[0]....
.L_18:
        /*005c*/ 	.word	0x00000070


	//   ....[1]....
        /*0060*/ 	.word	0x00000130


	//   ....[2]....
        /*0064*/ 	.word	0x00000490


	//   ....[3]....
        /*0068*/ 	.word	0x000005f0


	//   ....[4]....
        /*006c*/ 	.word	0x00000680


	//----- nvinfo : EIATTR_CRS_STACK_SIZE
	.align		4
.L_19:
        /*0070*/ 	.byte	0x04, 0x1e
        /*0072*/ 	.short	(.L_21 - .L_20)
.L_20:
        /*0074*/ 	.word	0x00000000


	//----- nvinfo : EIATTR_CBANK_PARAM_SIZE
	.align		4
.L_21:
        /*0078*/ 	.byte	0x03, 0x19
        /*007a*/ 	.short	0x0014


	//----- nvinfo : EIATTR_PARAM_CBANK
	.align		4
        /*007c*/ 	.byte	0x04, 0x0a
        /*007e*/ 	.short	(.L_23 - .L_22)
	.align		4
.L_22:
        /*0080*/ 	.word	index@(.nv.constant0._Z28simulate_generate_random_HNFPiiii)
        /*0084*/ 	.short	0x0380
        /*0086*/ 	.short	0x0014


	//----- nvinfo : EIATTR_SW_WAR
	.align		4
.L_23:
        /*0088*/ 	.byte	0x04, 0x36
        /*008a*/ 	.short	(.L_25 - .L_24)
.L_24:
        /*008c*/ 	.word	0x00000008
.L_25:


//--------------------- .nv.callgraph             --------------------------
	.section	.nv.callgraph,"",@"SHT_CUDA_CALLGRAPH"
	.align	4
	.sectionentsize	8
	.align		4
        /*0000*/ 	.word	0x00000000
	.align		4
        /*0004*/ 	.word	0xffffffff
	.align		4
        /*0008*/ 	.word	0x00000000
	.align		4
        /*000c*/ 	.word	0xfffffffe
	.align		4
        /*0010*/ 	.word	0x00000000
	.align		4
        /*0014*/ 	.word	0xfffffffd
	.align		4
        /*0018*/ 	.word	0x00000000
	.align		4
        /*001c*/ 	.word	0xfffffffc


//--------------------- .text._Z28simulate_generate_random_HNFPiiii --------------------------
	.section	.text._Z28simulate_generate_random_HNFPiiii,"ax",@progbits
	.align	128
        .global         _Z28simulate_generate_random_HNFPiiii
        .type           _Z28simulate_generate_random_HNFPiiii,@function
        .size           _Z28simulate_generate_random_HNFPiiii,(.L_x_4 - _Z28simulate_generate_random_HNFPiiii)
        .other          _Z28simulate_generate_random_HNFPiiii,@"STO_CUDA_ENTRY STV_DEFAULT"
_Z28simulate_generate_random_HNFPiiii:
.text._Z28simulate_generate_random_HNFPiiii:
[----:B------:R-:W-:Y:S01]  /*0000*/  LDC R1, c[0x0][0x37c] ;  /* 0x0000df00ff017b82 */ /* 0x000fe20000000800 */
[----:B------:R-:W0:Y:S07]  /*0010*/  S2R R0, SR_TID.X ;  /* 0x0000000000007919 */ /* 0x000e2e0000002100 */
[----:B------:R-:W0:Y:S01]  /*0020*/  S2UR UR4, SR_CTAID.X ;  /* 0x00000000000479c3 */ /* 0x000e220000002500 */
[----:B------:R-:W1:Y:S07]  /*0030*/  LDCU UR5, c[0x0][0x390] ;  /* 0x00007200ff0577ac */ /* 0x000e6e0008000800 */
[----:B------:R-:W0:Y:S02]  /*0040*/  LDC R7, c[0x0][0x360] ;  /* 0x0000d800ff077b82 */ /* 0x000e240000000800 */
[----:B0-----:R-:W-:-:S05]  /*0050*/  IMAD R7, R7, UR4, R0 ;  /* 0x0000000407077c24 */ /* 0x001fca000f8e0200 */
[----:B-1----:R-:W-:-:S13]  /*0060*/  ISETP.GE.AND P0, PT, R7, UR5, PT ;  /* 0x0000000507007c0c */ /* 0x002fda000bf06270 */
[----:B------:R-:W-:Y:S05]  /*0070*/  @P0 EXIT ;  /* 0x000000000000094d */ /* 0x000fea0003800000 */
[----:B------:R-:W0:Y:S01]  /*0080*/  LDC.64 R2, c[0x0][0x388] ;  /* 0x0000e200ff027b82 */ /* 0x000e220000000a00 */
[----:B------:R-:W1:Y:S01]  /*0090*/  LDCU.64 UR6, c[0x0][0x358] ;  /* 0x00006b00ff0677ac */ /* 0x000e620008000a00 */
[----:B------:R-:W-:-:S06]  /*00a0*/  IMAD.MOV.U32 R5, RZ, RZ, 0x1 ;  /* 0x00000001ff057424 */ /* 0x000fcc00078e00ff */
[----:B------:R-:W2:Y:S01]  /*00b0*/  LDC.64 R10, c[0x0][0x380] ;  /* 0x0000e000ff0a7b82 */ /* 0x000ea20000000a00 */
[-C--:B0-----:R-:W-:Y:S01]  /*00c0*/  IMAD R0, R3, R2.reuse, -0x1 ;  /* 0xffffffff03007424 */ /* 0x081fe200078e0202 */
[----:B------:R-:W-:Y:S01]  /*00d0*/  ISETP.GE.AND P0, PT, R2, 0x2, PT ;  /* 0x000000020200780c */ /* 0x000fe20003f06270 */
[----:B------:R-:W-:-:S03]  /*00e0*/  IMAD R3, R7, R2, RZ ;  /* 0x0000000207037224 */ /* 0x000fc600078e02ff */
[----:B------:R-:W-:Y:S01]  /*00f0*/  SHF.L.U32 R0, R5, R0, RZ ;  /* 0x0000000005007219 */ /* 0x000fe200000006ff */
[----:B--2---:R-:W-:-:S04]  /*0100*/  IMAD.WIDE R10, R3, 0x4, R10 ;  /* 0x00000004030a7825 */ /* 0x004fc800078e020a */
[----:B------:R-:W-:-:S05]  /*0110*/  VIADD R21, R0, 0x1 ;  /* 0x0000000100157836 */ /* 0x000fca0000000000 */
[----:B-1----:R0:W-:Y:S01]  /*0120*/  STG.E desc[UR6][R10.64], R21 ;  /* 0x000000150a007986 */ /* 0x0021e2000c101906 */
[----:B------:R-:W-:Y:S05]  /*0130*/  @!P0 EXIT ;  /* 0x000000000000894d */ /* 0x000fea0003800000 */
[C---:B------:R-:W-:Y:S01]  /*0140*/  VIADD R0, R2.reuse, 0xfffffffe ;  /* 0xfffffffe02007836 */ /* 0x040fe20000000000 */
[----:B------:R-:W-:Y:S01]  /*0150*/  UMOV UR4, URZ ;  /* 0x000000ff00047c82 */ /* 0x000fe20008000000 */
[----:B------:R-:W-:Y:S02]  /*0160*/  VIADD R6, R2, 0xffffffff ;  /* 0xffffffff02067836 */ /* 0x000fe40000000000 */
[----:B------:R-:W-:Y:S01]  /*0170*/  IMAD.MOV.U32 R12, RZ, RZ, 0x75bcd15 ;  /* 0x075bcd15ff0c7424 */ /* 0x000fe200078e00ff */
[----:B------:R-:W-:Y:S01]  /*0180*/  ISETP.GE.U32.AND P0, PT, R0, 0x3, PT ;  /* 0x000000030000780c */ /* 0x000fe20003f06070 */
[----:B------:R-:W-:Y:S01]  /*0190*/  IMAD.MOV.U32 R13, RZ, RZ, 0x0 ;  /* 0x00000000ff0d7424 */ /* 0x000fe200078e00ff */
[----:B------:R-:W-:Y:S01]  /*01a0*/  LOP3.LUT R5, R6, 0x3, RZ, 0xc0, !PT ;  /* 0x0000000306057812 */ /* 0x000fe200078ec0ff */
[----:B------:R-:W-:Y:S02]  /*01b0*/  IMAD.MOV.U32 R15, RZ, RZ, 0x1 ;  /* 0x00000001ff0f7424 */ /* 0x000fe400078e00ff */
[----:B------:R-:W-:-:S08]  /*01c0*/  IMAD.WIDE R12, R7, 0x10001, R12 ;  /* 0x00010001070c7825 */ /* 0x000fd000078e020c */
[----:B------:R-:W-:Y:S05]  /*01d0*/  @!P0 BRA `(.L_x_0) ;  /* 0x0000000000a88947 */ /* 0x000fea0003800000 */
[----:B------:R-:W-:Y:S02]  /*01e0*/  HFMA2 R2, -RZ, RZ, 0.00011223554611206054688, -20.390625 ;  /* 0x075bcd19ff027431 */ /* 0x000fe400000001ff */
[----:B------:R-:W-:Y:S01]  /*01f0*/  IMAD.MOV.U32 R3, RZ, RZ, 0x0 ;  /* 0x00000000ff037424 */ /* 0x000fe200078e00ff */
[----:B------:R-:W-:-:S05]  /*0200*/  LOP3.LUT R0, R6, 0xfffffffc, RZ, 0xc0, !PT ;  /* 0xfffffffc06007812 */ /* 0x000fca00078ec0ff */
[----:B------:R-:W-:Y:S02]  /*0210*/  IMAD.MOV R0, RZ, RZ, -R0 ;  /* 0x000000ffff007224 */ /* 0x000fe400078e0a00 */
[----:B------:R-:W-:-:S04]  /*0220*/  IMAD.WIDE R2, R7, 0x10001, R2 ;  /* 0x0001000107027825 */ /* 0x000fc800078e0202 */
[----:B------:R-:W-:Y:S02]  /*0230*/  IMAD.MOV.U32 R4, RZ, RZ, R2 ;  /* 0x000000ffff047224 */ /* 0x000fe400078e0002 */
[----:B------:R-:W-:-:S07]  /*0240*/  IMAD.MOV.U32 R2, RZ, RZ, RZ ;  /* 0x000000ffff027224 */ /* 0x000fce00078e00ff */
.L_x_1:
[----:B------:R-:W-:Y:S01]  /*0250*/  IADD3 R7, P0, PT, R4, -0x3, RZ ;  /* 0xfffffffd04077810 */ /* 0x000fe20007f1e0ff */
[----:B------:R-:W-:Y:S01]  /*0260*/  VIADD R15, R2, 0x1 ;  /* 0x00000001020f7836 */ /* 0x000fe20000000000 */
[----:B------:R-:W-:Y:S02]  /*0270*/  MOV R8, 0x2c0 ;  /* 0x000002c000087802 */ /* 0x000fe40000000f00 */
[----:B------:R-:W-:Y:S02]  /*0280*/  IADD3.X R9, PT, PT, R3, -0x1, RZ, P0, !PT ;  /* 0xffffffff03097810 */ /* 0x000fe400007fe4ff */
[----:B------:R-:W-:Y:S02]  /*0290*/  LOP3.LUT R7, R7, 0xdeece66d, RZ, 0x3c, !PT ;  /* 0xdeece66d07077812 */ /* 0x000fe400078e3cff */
[----:B------:R-:W-:-:S07]  /*02a0*/  LOP3.LUT R9, R9, 0x5, RZ, 0x3c, !PT ;  /* 0x0000000509097812 */ /* 0x000fce00078e3cff */
[----:B0-----:R-:W-:Y:S05]  /*02b0*/  CALL.REL.NOINC `($__internal_0_$__cuda_sm20_rem_u64) ;  /* 0x0000000000f47944 */ /* 0x001fea0003c00000 */
[----:B------:R-:W-:Y:S01]  /*02c0*/  IMAD.WIDE R14, R15, 0x4, R10 ;  /* 0x000000040f0e7825 */ /* 0x000fe200078e020a */
[----:B------:R-:W-:Y:S02]  /*02d0*/  IADD3 R7, P0, PT, R4, -0x2, RZ ;  /* 0xfffffffe04077810 */ /* 0x000fe40007f1e0ff */
[----:B------:R-:W-:Y:S02]  /*02e0*/  MOV R8, 0x340 ;  /* 0x0000034000087802 */ /* 0x000fe40000000f00 */
[----:B------:R0:W-:Y:S01]  /*02f0*/  STG.E desc[UR6][R14.64], R17 ;  /* 0x000000110e007986 */ /* 0x0001e2000c101906 */
[----:B------:R-:W-:Y:S02]  /*0300*/  IADD3.X R9, PT, PT, R3, -0x1, RZ, P0, !PT ;  /* 0xffffffff03097810 */ /* 0x000fe400007fe4ff */
[----:B------:R-:W-:Y:S02]  /*0310*/  LOP3.LUT R7, R7, 0xdeece66d, RZ, 0x3c, !PT ;  /* 0xdeece66d07077812 */ /* 0x000fe400078e3cff */
[----:B------:R-:W-:-:S07]  /*0320*/  LOP3.LUT R9, R9, 0x5, RZ, 0x3c, !PT ;  /* 0x0000000509097812 */ /* 0x000fce00078e3cff */
[----:B0-----:R-:W-:Y:S05]  /*0330*/  CALL.REL.NOINC `($__internal_0_$__cuda_sm20_rem_u64) ;  /* 0x0000000000d47944 */ /* 0x001fea0003c00000 */
[----:B------:R0:W-:Y:S01]  /*0340*/  STG.E desc[UR6][R14.64+0x4], R17 ;  /* 0x000004110e007986 */ /* 0x0001e2000c101906 */
[----:B------:R-:W-:Y:S02]  /*0350*/  IADD3 R7, P0, PT, R4, -0x1, RZ ;  /* 0xffffffff04077810 */ /* 0x000fe40007f1e0ff */
[----:B------:R-:W-:Y:S02]  /*0360*/  MOV R8, 0x3b0 ;  /* 0x000003b000087802 */ /* 0x000fe40000000f00 */
[----:B------:R-:W-:Y:S02]  /*0370*/  IADD3.X R9, PT, PT, R3, -0x1, RZ, P0, !PT ;  /* 0xffffffff03097810 */ /* 0x000fe400007fe4ff */
[----:B------:R-:W-:Y:S02]  /*0380*/  LOP3.LUT R7, R7, 0xdeece66d, RZ, 0x3c, !PT ;  /* 0xdeece66d07077812 */ /* 0x000fe400078e3cff */
[----:B------:R-:W-:-:S07]  /*0390*/  LOP3.LUT R9, R9, 0x5, RZ, 0x3c, !PT ;  /* 0x0000000509097812 */ /* 0x000fce00078e3cff */
[----:B0-----:R-:W-:Y:S05]  /*03a0*/  CALL.REL.NOINC `($__internal_0_$__cuda_sm20_rem_u64) ;  /* 0x0000000000b87944 */ /* 0x001fea0003c00000 */
[----:B------:R0:W-:Y:S01]  /*03b0*/  STG.E desc[UR6][R14.64+0x8], R17 ;  /* 0x000008110e007986 */ /* 0x0001e2000c101906 */
[----:B------:R-:W-:Y:S02]  /*03c0*/  LOP3.LUT R7, R4, 0xdeece66d, RZ, 0x3c, !PT ;  /* 0xdeece66d04077812 */ /* 0x000fe400078e3cff */
[----:B------:R-:W-:Y:S02]  /*03d0*/  LOP3.LUT R9, R3, 0x5, RZ, 0x3c, !PT ;  /* 0x0000000503097812 */ /* 0x000fe400078e3cff */
[----:B------:R-:W-:-:S07]  /*03e0*/  MOV R8, 0x400 ;  /* 0x0000040000087802 */ /* 0x000fce0000000f00 */
[----:B0-----:R-:W-:Y:S05]  /*03f0*/  CALL.REL.NOINC `($__internal_0_$__cuda_sm20_rem_u64) ;  /* 0x0000000000a47944 */ /* 0x001fea0003c00000 */
[----:B------:R1:W-:Y:S01]  /*0400*/  STG.E desc[UR6][R14.64+0xc], R17 ;  /* 0x00000c110e007986 */ /* 0x0003e2000c101906 */
[----:B------:R-:W-:Y:S01]  /*0410*/  IADD3 R0, PT, PT, R0, 0x4, RZ ;  /* 0x0000000400007810 */ /* 0x000fe20007ffe0ff */
[----:B------:R-:W-:Y:S01]  /*0420*/  VIADD R2, R2, 0x4 ;  /* 0x0000000402027836 */ /* 0x000fe20000000000 */
[----:B------:R-:W-:Y:S02]  /*0430*/  IADD3 R4, P1, PT, R4, 0x4, RZ ;  /* 0x0000000404047810 */ /* 0x000fe40007f3e0ff */
[----:B------:R-:W-:-:S03]  /*0440*/  ISETP.NE.AND P0, PT, R0, RZ, PT ;  /* 0x000000ff0000720c */ /* 0x000fc60003f05270 */
[----:B------:R-:W-:-:S10]  /*0450*/  IMAD.X R3, RZ, RZ, R3, P1 ;  /* 0x000000ffff037224 */ /* 0x000fd400008e0603 */
[----:B-1----:R-:W-:Y:S05]  /*0460*/  @P0 BRA `(.L_x_1) ;  /* 0xfffffffc00780947 */ /* 0x002fea000383ffff */
[----:B------:R-:W-:-:S07]  /*0470*/  VIADD R15, R2, 0x1 ;  /* 0x00000001020f7836 */ /* 0x000fce0000000000 */
.L_x_0:
[----:B------:R-:W-:-:S13]  /*0480*/  ISETP.NE.AND P0, PT, R5, RZ, PT ;  /* 0x000000ff0500720c */ /* 0x000fda0003f05270 */
[----:B------:R-:W-:Y:S05]  /*0490*/  @!P0 EXIT ;  /* 0x000000000000894d */ /* 0x000fea0003800000 */
[----:B------:R-:W-:-:S13]  /*04a0*/  ISETP.NE.AND P0, PT, R5, 0x1, PT ;  /* 0x000000010500780c */ /* 0x000fda0003f05270 */
[----:B------:R-:W-:Y:S05]  /*04b0*/  @!P0 BRA `(.L_x_2) ;  /* 0x0000000000448947 */ /* 0x000fea0003800000 */
[----:B------:R-:W-:Y:S02]  /*04c0*/  IADD3 R7, P0, PT, R12, R15, RZ ;  /* 0x0000000f0c077210 */ /* 0x000fe40007f1e0ff */
[----:B------:R-:W-:Y:S02]  /*04d0*/  MOV R8, 0x520 ;  /* 0x0000052000087802 */ /* 0x000fe40000000f00 */
[----:B------:R-:W-:Y:S01]  /*04e0*/  LOP3.LUT R7, R7, 0xdeece66d, RZ, 0x3c, !PT ;  /* 0xdeece66d07077812 */ /* 0x000fe200078e3cff */
[----:B------:R-:W-:-:S05]  /*04f0*/  IMAD.X R9, RZ, RZ, R13, P0 ;  /* 0x000000ffff097224 */ /* 0x000fca00000e060d */
[----:B------:R-:W-:-:S07]  /*0500*/  LOP3.LUT R9, R9, 0x5, RZ, 0x3c, !PT ;  /* 0x0000000509097812 */ /* 0x000fce00078e3cff */
[----:B0-----:R-:W-:Y:S05]  /*0510*/  CALL.REL.NOINC `($__internal_0_$__cuda_sm20_rem_u64) ;  /* 0x00000000005c7944 */ /* 0x001fea0003c00000 */
[----:B------:R-:W-:Y:S01]  /*0520*/  IMAD.WIDE R2, R15, 0x4, R10 ;  /* 0x000000040f027825 */ /* 0x000fe200078e020a */
[----:B------:R-:W-:-:S03]  /*0530*/  MOV R8, 0x5b0 ;  /* 0x000005b000087802 */ /* 0x000fc60000000f00 */
[----:B------:R-:W-:Y:S01]  /*0540*/  VIADD R5, R15, 0x1 ;  /* 0x000000010f057836 */ /* 0x000fe20000000000 */
[----:B------:R0:W-:Y:S04]  /*0550*/  STG.E desc[UR6][R2.64], R17 ;  /* 0x0000001102007986 */ /* 0x0001e8000c101906 */
[----:B------:R-:W-:-:S04]  /*0560*/  IADD3 R5, P0, PT, R12, R5, RZ ;  /* 0x000000050c057210 */ /* 0x000fc80007f1e0ff */
[----:B------:R-:W-:Y:S02]  /*0570*/  IADD3.X R9, PT, PT, RZ, R13, RZ, P0, !PT ;  /* 0x0000000dff097210 */ /* 0x000fe400007fe4ff */
[----:B------:R-:W-:Y:S02]  /*0580*/  LOP3.LUT R7, R5, 0xdeece66d, RZ, 0x3c, !PT ;  /* 0xdeece66d05077812 */ /* 0x000fe400078e3cff */
[----:B0-----:R-:W-:-:S07]  /*0590*/  LOP3.LUT R9, R9, 0x5, RZ, 0x3c, !PT ;  /* 0x0000000509097812 */ /* 0x001fce00078e3cff */
[----:B------:R-:W-:Y:S05]  /*05a0*/  CALL.REL.NOINC `($__internal_0_$__cuda_sm20_rem_u64) ;  /* 0x0000000000387944 */ /* 0x000fea0003c00000 */
[----:B------:R1:W-:Y:S01]  /*05b0*/  STG.E desc[UR6][R2.64+0x4], R17 ;  /* 0x0000041102007986 */ /* 0x0003e2000c101906 */
[----:B------:R-:W-:-:S07]  /*05c0*/  VIADD R15, R15, 0x2 ;  /* 0x000000020f0f7836 */ /* 0x000fce0000000000 */
.L_x_2:
[----:B------:R-:W-:-:S04]  /*05d0*/  LOP3.LUT R6, R6, 0x1, RZ, 0xc0, !PT ;  /* 0x0000000106067812 */ /* 0x000fc800078ec0ff */
[----:B------:R-:W-:-:S13]  /*05e0*/  ISETP.NE.U32.AND P0, PT, R6, 0x1, PT ;  /* 0x000000010600780c */ /* 0x000fda0003f05070 */
[----:B------:R-:W-:Y:S05]  /*05f0*/  @P0 EXIT ;  /* 0x000000000000094d */ /* 0x000fea0003800000 */
[----:B------:R-:W-:Y:S02]  /*0600*/  IADD3 R7, P0, PT, R12, R15, RZ ;  /* 0x0000000f0c077210 */ /* 0x000fe40007f1e0ff */
[----:B------:R-:W-:Y:S02]  /*0610*/  MOV R8, 0x660 ;  /* 0x0000066000087802 */ /* 0x000fe40000000f00 */
[----:B------:R-:W-:Y:S01]  /*0620*/  LOP3.LUT R7, R7, 0xdeece66d, RZ, 0x3c, !PT ;  /* 0xdeece66d07077812 */ /* 0x000fe200078e3cff */
[----:B------:R-:W-:-:S05]  /*0630*/  IMAD.X R9, RZ, RZ, R13, P0 ;  /* 0x000000ffff097224 */ /* 0x000fca00000e060d */
[----:B------:R-:W-:-:S07]  /*0640*/  LOP3.LUT R9, R9, 0x5, RZ, 0x3c, !PT ;  /* 0x0000000509097812 */ /* 0x000fce00078e3cff */
[----:B01----:R-:W-:Y:S05]  /*0650*/  CALL.REL.NOINC `($__internal_0_$__cuda_sm20_rem_u64) ;  /* 0x00000000000c7944 */ /* 0x003fea0003c00000 */
[----:B------:R-:W-:-:S05]  /*0660*/  IMAD.WIDE R10, R15, 0x4, R10 ;  /* 0x000000040f0a7825 */ /* 0x000fca00078e020a */
[----:B------:R-:W-:Y:S01]  /*0670*/  STG.E desc[UR6][R10.64], R17 ;  /* 0x000000110a007986 */ /* 0x000fe2000c101906 */
[----:B------:R-:W-:Y:S05]  /*0680*/  EXIT ;  /* 0x000000000000794d */ /* 0x000fea0003800000 */
        .weak           $__internal_0_$__cuda_sm20_rem_u64
        .type           $__internal_0_$__cuda_sm20_rem_u64,@function
        .size           $__internal_0_$__cuda_sm20_rem_u64,(.L_x_4 - $__internal_0_$__cuda_sm20_rem_u64)
$__internal_0_$__cuda_sm20_rem_u64:
[----:B------:R-:W-:Y:S02]  /*0690*/  IMAD.U32 R23, RZ, RZ, UR4 ;  /* 0x00000004ff177e24 */ /* 0x000fe4000f8e00ff */
[----:B------:R-:W-:-:S04]  /*06a0*/  IMAD.MOV.U32 R22, RZ, RZ, R21 ;  /* 0x000000ffff167224 */ /* 0x000fc800078e0015 */
[----:B------:R-:W0:Y:S08]  /*06b0*/  I2F.U64.RP R20, R22 ;  /* 0x0000001600147312 */ /* 0x000e300000309000 */
[----:B0-----:R-:W0:Y:S02]  /*06c0*/  MUFU.RCP R20, R20 ;  /* 0x0000001400147308 */ /* 0x001e240000001000 */
[----:B0-----:R-:W-:-:S06]  /*06d0*/  VIADD R17, R20, 0x1ffffffe ;  /* 0x1ffffffe14117836 */ /* 0x001fcc0000000000 */
[----:B------:R-:W0:Y:S02]  /*06e0*/  F2I.U64.TRUNC R16, R17 ;  /* 0x0000001100107311 */ /* 0x000e24000020d800 */
[----:B0-----:R-:W-:-:S04]  /*06f0*/  IMAD.WIDE.U32 R18, R16, R21, RZ ;  /* 0x0000001510127225 */ /* 0x001fc800078e00ff */
[----:B------:R-:W-:Y:S01]  /*0700*/  IMAD R19, R16, UR4, R19 ;  /* 0x0000000410137c24 */ /* 0x000fe2000f8e0213 */
[----:B------:R-:W-:-:S03]  /*0710*/  IADD3 R27, P0, PT, RZ, -R18, RZ ;  /* 0x80000012ff1b7210 */ /* 0x000fc60007f1e0ff */
[----:B------:R-:W-:Y:S02]  /*0720*/  IMAD R19, R17, R21, R19 ;  /* 0x0000001511137224 */ /* 0x000fe400078e0213 */
[----:B------:R-:W-:-:S03]  /*0730*/  IMAD.HI.U32 R18, R16, R27, RZ ;  /* 0x0000001b10127227 */ /* 0x000fc600078e00ff */
[----:B------:R-:W-:Y:S01]  /*0740*/  IADD3.X R25, PT, PT, RZ, ~R19, RZ, P0, !PT ;  /* 0x80000013ff197210 */ /* 0x000fe200007fe4ff */
[----:B------:R-:W-:-:S04]  /*0750*/  IMAD.MOV.U32 R19, RZ, RZ, R16 ;  /* 0x000000ffff137224 */ /* 0x000fc800078e0010 */
[----:B------:R-:W-:-:S04]  /*0760*/  IMAD.WIDE.U32 R18, P0, R16, R25, R18 ;  /* 0x0000001910127225 */ /* 0x000fc80007800012 */
[C---:B------:R-:W-:Y:S02]  /*0770*/  IMAD R16, R17.reuse, R25, RZ ;  /* 0x0000001911107224 */ /* 0x040fe400078e02ff */
[----:B------:R-:W-:-:S04]  /*0780*/  IMAD.HI.U32 R19, P1, R17, R27, R18 ;  /* 0x0000001b11137227 */ /* 0x000fc80007820012 */
[----:B------:R-:W-:Y:S01]  /*0790*/  IMAD.HI.U32 R25, R17, R25, RZ ;  /* 0x0000001911197227 */ /* 0x000fe200078e00ff */
[----:B------:R-:W-:-:S03]  /*07a0*/  IADD3 R19, P2, PT, R16, R19, RZ ;  /* 0x0000001310137210 */ /* 0x000fc60007f5e0ff */
[----:B------:R-:W-:Y:S02]  /*07b0*/  IMAD.X R20, R25, 0x1, R17, P0 ;  /* 0x0000000119147824 */ /* 0x000fe400000e0611 */
[----:B------:R-:W-:-:S03]  /*07c0*/  IMAD.WIDE.U32 R16, R19, R21, RZ ;  /* 0x0000001513107225 */ /* 0x000fc600078e00ff */
[----:B------:R-:W-:Y:S01]  /*07d0*/  IADD3.X R20, PT, PT, RZ, RZ, R20, P2, P1 ;  /* 0x000000ffff147210 */ /* 0x000fe200017e2414 */
[----:B------:R-:W-:Y:S01]  /*07e0*/  IMAD R18, R19, UR4, R17 ;  /* 0x0000000413127c24 */ /* 0x000fe2000f8e0211 */
[----:B------:R-:W-:-:S03]  /*07f0*/  IADD3 R17, P0, PT, RZ, -R16, RZ ;  /* 0x80000010ff117210 */ /* 0x000fc60007f1e0ff */
[----:B------:R-:W-:Y:S02]  /*0800*/  IMAD R23, R20, R21, R18 ;  /* 0x0000001514177224 */ /* 0x000fe400078e0212 */
[----:B------:R-:W-:-:S04]  /*0810*/  IMAD.HI.U32 R18, R19, R17, RZ ;  /* 0x0000001113127227 */ /* 0x000fc800078e00ff */
[----:B------:R-:W-:-:S04]  /*0820*/  IMAD.X R23, RZ, RZ, ~R23, P0 ;  /* 0x000000ffff177224 */ /* 0x000fc800000e0e17 */
[----:B------:R-:W-:-:S04]  /*0830*/  IMAD.WIDE.U32 R18, P0, R19, R23, R18 ;  /* 0x0000001713127225 */ /* 0x000fc80007800012 */
[C---:B------:R-:W-:Y:S02]  /*0840*/  IMAD R25, R20.reuse, R23, RZ ;  /* 0x0000001714197224 */ /* 0x040fe400078e02ff */
[----:B------:R-:W-:-:S04]  /*0850*/  IMAD.HI.U32 R18, P1, R20, R17, R18 ;  /* 0x0000001114127227 */ /* 0x000fc80007820012 */
[----:B------:R-:W-:Y:S01]  /*0860*/  IMAD.HI.U32 R23, R20, R23, RZ ;  /* 0x0000001714177227 */ /* 0x000fe200078e00ff */
[----:B------:R-:W-:-:S03]  /*0870*/  IADD3 R18, P2, PT, R25, R18, RZ ;  /* 0x0000001219127210 */ /* 0x000fc60007f5e0ff */
[----:B------:R-:W-:Y:S02]  /*0880*/  IMAD.X R20, R23, 0x1, R20, P0 ;  /* 0x0000000117147824 */ /* 0x000fe400000e0614 */
[----:B------:R-:W-:-:S03]  /*0890*/  IMAD.HI.U32 R16, R18, R7, RZ ;  /* 0x0000000712107227 */ /* 0x000fc600078e00ff */
[----:B------:R-:W-:Y:S01]  /*08a0*/  IADD3.X R20, PT, PT, RZ, RZ, R20, P2, P1 ;  /* 0x000000ffff147210 */ /* 0x000fe200017e2414 */
[----:B------:R-:W-:Y:S02]  /*08b0*/  IMAD.MOV.U32 R17, RZ, RZ, RZ ;  /* 0x000000ffff117224 */ /* 0x000fe400078e00ff */
[----:B------:R-:W-:-:S04]  /*08c0*/  IMAD.WIDE.U32 R16, R18, R9, R16 ;  /* 0x0000000912107225 */ /* 0x000fc800078e0010 */
[C---:B------:R-:W-:Y:S02]  /*08d0*/  IMAD R19, R20.reuse, R9, RZ ;  /* 0x0000000914137224 */ /* 0x040fe400078e02ff */
[----:B------:R-:W-:-:S04]  /*08e0*/  IMAD.HI.U32 R16, P0, R20, R7, R16 ;  /* 0x0000000714107227 */ /* 0x000fc80007800010 */
[----:B------:R-:W-:Y:S01]  /*08f0*/  IMAD.HI.U32 R18, R20, R9, RZ ;  /* 0x0000000914127227 */ /* 0x000fe200078e00ff */
[----:B------:R-:W-:-:S04]  /*0900*/  IADD3 R19, P1, PT, R19, R16, RZ ;  /* 0x0000001013137210 */ /* 0x000fc80007f3e0ff */
[----:B------:R-:W-:Y:S01]  /*0910*/  IADD3.X R18, PT, PT, R18, RZ, RZ, P0, !PT ;  /* 0x000000ff12127210 */ /* 0x000fe200007fe4ff */
[----:B------:R-:W-:-:S04]  /*0920*/  IMAD.WIDE.U32 R16, R19, R21, RZ ;  /* 0x0000001513107225 */ /* 0x000fc800078e00ff */
[----:B------:R-:W-:Y:S01]  /*0930*/  IMAD.X R18, RZ, RZ, R18, P1 ;  /* 0x000000ffff127224 */ /* 0x000fe200008e0612 */
[----:B------:R-:W-:Y:S01]  /*0940*/  IADD3 R20, P1, PT, -R16, R7, RZ ;  /* 0x0000000710147210 */ /* 0x000fe20007f3e1ff */
[----:B------:R-:W-:-:S03]  /*0950*/  IMAD R19, R19, UR4, R17 ;  /* 0x0000000413137c24 */ /* 0x000fc6000f8e0211 */
[-C--:B------:R-:W-:Y:S01]  /*0960*/  ISETP.GE.U32.AND P0, PT, R20, R21.reuse, PT ;  /* 0x000000151400720c */ /* 0x080fe20003f06070 */
[----:B------:R-:W-:-:S04]  /*0970*/  IMAD R18, R18, R21, R19 ;  /* 0x0000001512127224 */ /* 0x000fc800078e0213 */
[----:B------:R-:W-:Y:S01]  /*0980*/  IMAD.X R18, R9, 0x1, ~R18, P1 ;  /* 0x0000000109127824 */ /* 0x000fe200008e0e12 */
[----:B------:R-:W-:Y:S01]  /*0990*/  IADD3 R16, P1, PT, -R21, R20, RZ ;  /* 0x0000001415107210 */ /* 0x000fe20007f3e1ff */
[----:B------:R-:W-:-:S03]  /*09a0*/  IMAD.MOV.U32 R9, RZ, RZ, 0x0 ;  /* 0x00000000ff097424 */ /* 0x000fc600078e00ff */
[C---:B------:R-:W-:Y:S02]  /*09b0*/  ISETP.GE.U32.AND.EX P0, PT, R18.reuse, UR4, PT, P0 ;  /* 0x0000000412007c0c */ /* 0x040fe4000bf06100 */
[----:B------:R-:W-:Y:S02]  /*09c0*/  IADD3.X R7, PT, PT, R18, ~UR4, RZ, P1, !PT ;  /* 0x8000000412077c10 */ /* 0x000fe40008ffe4ff */
[----:B------:R-:W-:Y:S02]  /*09d0*/  SEL R16, R16, R20, P0 ;  /* 0x0000001410107207 */ /* 0x000fe40000000000 */
[----:B------:R-:W-:Y:S02]  /*09e0*/  SEL R7, R7, R18, P0 ;  /* 0x0000001207077207 */ /* 0x000fe40000000000 */
[----:B------:R-:W-:Y:S02]  /*09f0*/  ISETP.GE.U32.AND P0, PT, R16, R21, PT ;  /* 0x000000151000720c */ /* 0x000fe40003f06070 */
[----:B------:R-:W-:-:S02]  /*0a00*/  ISETP.NE.U32.AND P1, PT, R21, RZ, PT ;  /* 0x000000ff1500720c */ /* 0x000fc40003f25070 */
[----:B------:R-:W-:Y:S02]  /*0a10*/  ISETP.GE.U32.AND.EX P0, PT, R7, UR4, PT, P0 ;  /* 0x0000000407007c0c */ /* 0x000fe4000bf06100 */
[----:B------:R-:W-:-:S11]  /*0a20*/  ISETP.NE.AND.EX P1, PT, RZ, UR4, PT, P1 ;  /* 0x00000004ff007c0c */ /* 0x000fd6000bf25310 */
[----:B------:R-:W-:-:S05]  /*0a30*/  @P0 IMAD.IADD R16, R16, 0x1, -R21 ;  /* 0x0000000110100824 */ /* 0x000fca00078e0a15 */
[----:B------:R-:W-:Y:S01]  /*0a40*/  SEL R17, R16, 0xffffffff, P1 ;  /* 0xffffffff10117807 */ /* 0x000fe20000800000 */
[----:B------:R-:W-:Y:S06]  /*0a50*/  RET.REL.NODEC R8 `(_Z28simulate_generate_random_HNFPiiii) ;  /* 0xfffffff408687950 */ /* 0x000fec0003c3ffff */
.L_x_3:
[----:B------:R-:W-:-:S00]  /*0a60*/  BRA `(.L_x_3) ;  /* 0xfffffffc00fc7947 */ /* 0x000fc0000383ffff */
[----:B------:R-:W-:-:S00]  /*0a70*/  NOP ;  /* 0x0000000000007918 */ /* 0x000fc00000000000 */
        /* <DEDUP_REMOVED lines=8> */
.L_x_4:


//--------------------- .nv.shared.reserved.0     --------------------------
	.section	.nv.shared.reserved.0,"aw",@nobits
	.weak		__nv_reservedSMEM_offset_0_alias
	.size		__nv_reservedSMEM_offset_0_alias, 0, 64
	.other		__nv_reservedSMEM_offset_0_alias,@"STO_CUDA_RESERVED_SHARED STV_DEFAULT"
__nv_reservedSMEM_offset_0_alias:
	.zero		0
	.zero		64


//--------------------- .nv.constant0._Z28simulate_generate_random_HNFPiiii --------------------------
	.section	.nv.constant0._Z28simulate_generate_random_HNFPiiii,"a",@progbits
	.sectionflags	@""
	.align	4
.nv.constant0._Z28simulate_generate_random_HNFPiiii:
	.zero		916


//--------------------- SYMBOLS --------------------------

	.type		.nv.reservedSmem.offset0,@object
	.size		.nv.reservedSmem.offset0,0x4
